//
// Generated by NVIDIA NVVM Compiler
//
// Compiler Build ID: CL-36424714
// Cuda compilation tools, release 13.0, V13.0.88
// Based on NVVM 20.0.0
//

.version 9.0
.target sm_100
.address_size 64

	// .globl	_Z10helloWorldv
.extern .func  (.param .b32 func_retval0) vprintf
(
	.param .b64 vprintf_param_0,
	.param .b64 vprintf_param_1
)
;
.global .align 1 .b8 $str[17] = {72, 101, 108, 108, 111, 32, 87, 111, 114, 108, 100, 32, 67, 85, 68, 65};

.visible .entry _Z10helloWorldv()
{
	.reg .b32 	%r<3>;
	.reg .b64 	%rd<3>;

	mov.u64 	%rd1, $str;
	cvta.global.u64 	%rd2, %rd1;
	{ // callseq 0, 0
	.param .b64 param0;
	st.param.b64 	[param0], %rd2;
	.param .b64 param1;
	st.param.b64 	[param1], 0;
	.param .b32 retval0;
	call.uni (retval0), 
	vprintf, 
	(
	param0, 
	param1
	);
	ld.param.b32 	%r1, [retval0];
	} // callseq 0
	ret;

}


// ===== COMPILED SASS (sm_100) =====

	.target	sm_100

	.elftype	@"ET_EXEC"


//--------------------- .note.nv.tkinfo           --------------------------
	.section	.note.nv.tkinfo,"",@"SHT_NOTE"
	.sectionflags	@"SHF_NOTE_NV_TKINFO"
	.tkinfo
        /*0018*/ 	.word	0x00000002
        /*0030*/ 	.string	""
        /*0030*/ 	.string	"ptxas"
        /*0030*/ 	.string	"Cuda compilation tools, release 13.0, V13.0.88"
        /*0030*/ 	.string	"Build cuda_13.0.r13.0/compiler.36424714_0"
        /*0030*/ 	.string	"-arch sm_100 -m 64 "



//--------------------- .note.nv.cuinfo           --------------------------
	.section	.note.nv.cuinfo,"",@"SHT_NOTE"
	.sectionflags	@"SHF_NOTE_NV_CUINFO"
        /*0018*/ 	.short	0x0002
        /*001a*/ 	.short	0x0064
        /*001c*/ 	.short	0x0082
	.zero		2


//--------------------- .nv.info                  --------------------------
	.section	.nv.info,"",@"SHT_CUDA_INFO"
	.align	4


	//----- nvinfo : EIATTR_REGCOUNT
	.align		4
        /*0000*/ 	.byte	0x04, 0x2f
        /*0002*/ 	.short	(.L_2 - .L_1)
	.align		4
.L_1:
        /*0004*/ 	.word	index@(_Z10helloWorldv)
        /*0008*/ 	.word	0x00000018


	//----- nvinfo : EIATTR_FRAME_SIZE
	.align		4
.L_2:
        /*000c*/ 	.byte	0x04, 0x11
        /*000e*/ 	.short	(.L_4 - .L_3)
	.align		4
.L_3:
        /*0010*/ 	.word	index@(_Z10helloWorldv)
        /*0014*/ 	.word	0x00000000


	//----- nvinfo : EIATTR_MIN_STACK_SIZE
	.align		4
.L_4:
        /*0018*/ 	.byte	0x04, 0x12
        /*001a*/ 	.short	(.L_6 - .L_5)
	.align		4
.L_5:
        /*001c*/ 	.word	index@(_Z10helloWorldv)
        /*0020*/ 	.word	0x00000000
.L_6:


//--------------------- .nv.compat                --------------------------
	.section	.nv.compat,"",@"SHT_CUDA_COMPAT_INFO"
	.align	4
        /*0000*/ 	.byte	0x02, 0x09, 0x00, 0x00, 0x02, 0x02, 0x01, 0x00, 0x02, 0x05, 0x05, 0x00, 0x03, 0x07, 0x01, 0x01
        /*0010*/ 	.byte	0x02, 0x03, 0x00, 0x00, 0x02, 0x06, 0x01, 0x00, 0x04, 0x0b, 0x08, 0x00, 0x09, 0x00, 0x00, 0x00
        /*0020*/ 	.byte	0x00, 0x00, 0x00, 0x00


//--------------------- .nv.info._Z10helloWorldv  --------------------------
	.section	.nv.info._Z10helloWorldv,"",@"SHT_CUDA_INFO"
	.sectionflags	@""
	.align	4


	//----- nvinfo : EIATTR_CUDA_API_VERSION
	.align		4
        /*0000*/ 	.byte	0x04, 0x37
        /*0002*/ 	.short	(.L_8 - .L_7)
.L_7:
        /*0004*/ 	.word	0x00000082


	//----- nvinfo : EIATTR_SPARSE_MMA_MASK
	.align		4
.L_8:
        /*0008*/ 	.byte	0x03, 0x50
        /*000a*/ 	.short	0x0000


	//----- nvinfo : EIATTR_MAXREG_COUNT
	.align		4
        /*000c*/ 	.byte	0x03, 0x1b
        /*000e*/ 	.short	0x00ff


	//----- nvinfo : EIATTR_EXTERNS
	.align		4
        /*0010*/ 	.byte	0x04, 0x0f
        /*0012*/ 	.short	(.L_10 - .L_9)


	//   ....[0]....
	.align		4
.L_9:
        /*0014*/ 	.word	index@(vprintf)


	//----- nvinfo : EIATTR_MERCURY_ISA_VERSION
	.align		4
.L_10:
        /*0018*/ 	.byte	0x03, 0x5f
        /*001a*/ 	.short	0x0101


	//----- nvinfo : EIATTR_VRC_CTA_INIT_COUNT
	.align		4
        /*001c*/ 	.byte	0x02, 0x4a
	.zero		1
	.zero		1


	//----- nvinfo : EIATTR_SYSCALL_OFFSETS
	.align		4
        /*0020*/ 	.byte	0x04, 0x46
        /*0022*/ 	.short	(.L_12 - .L_11)


	//   ....[0]....
.L_11:
        /*0024*/ 	.word	0x00000080


	//----- nvinfo : EIATTR_EXIT_INSTR_OFFSETS
	.align		4
.L_12:
        /*0028*/ 	.byte	0x04, 0x1c
        /*002a*/ 	.short	(.L_14 - .L_13)


	//   ....[0]....
.L_13:
        /*002c*/ 	.word	0x00000090


	//----- nvinfo : EIATTR_SW_WAR
	.align		4
.L_14:
        /*0030*/ 	.byte	0x04, 0x36
        /*0032*/ 	.short	(.L_16 - .L_15)
.L_15:
        /*0034*/ 	.word	0x00000008
.L_16:


//--------------------- .nv.callgraph             --------------------------
	.section	.nv.callgraph,"",@"SHT_CUDA_CALLGRAPH"
	.align	4
	.sectionentsize	8
	.align		4
        /*0000*/ 	.word	0x00000000
	.align		4
        /*0004*/ 	.word	0xffffffff
	.align		4
        /*0008*/ 	.word	index@(_Z10helloWorldv)
	.align		4
        /*000c*/ 	.word	index@(vprintf)
	.align		4
        /*0010*/ 	.word	0x00000000
	.align		4
        /*0014*/ 	.word	0xfffffffe
	.align		4
        /*0018*/ 	.word	0x00000000
	.align		4
        /*001c*/ 	.word	0xfffffffd
	.align		4
        /*0020*/ 	.word	0x00000000
	.align		4
        /*0024*/ 	.word	0xfffffffc


//--------------------- .nv.constant4             --------------------------
	.section	.nv.constant4,"a",@progbits
	.align	8
	.align		8
.nv.constant4:
        /*0000*/ 	.dword	vprintf
	.align		8
        /*0008*/ 	.dword	$str


//--------------------- .text._Z10helloWorldv     --------------------------
	.section	.text._Z10helloWorldv,"ax",@progbits
	.align	128
        .global         _Z10helloWorldv
        .type           _Z10helloWorldv,@function
        .size           _Z10helloWorldv,(.L_x_2 - _Z10helloWorldv)
        .other          _Z10helloWorldv,@"STO_CUDA_ENTRY STV_DEFAULT"
_Z10helloWorldv:
.text._Z10helloWorldv:
[----:B------:R-:W0:Y:S01]  /*0000*/  LDC R1, c[0x0][0x37c] ;  /* 0x0000df00ff017b82 */ /* 0x000e220000000800 */
[----:B------:R-:W-:Y:S01]  /*0010*/  MOV R0, 0x0 ;  /* 0x0000000000007802 */ /* 0x000fe20000000f00 */
[----:B------:R-:W1:Y:S01]  /*0020*/  LDCU.64 UR4, c[0x4][0x8] ;  /* 0x01000100ff0477ac */ /* 0x000e620008000a00 */
[----:B------:R-:W-:-:S05]  /*0030*/  CS2R R6, SRZ ;  /* 0x0000000000067805 */ /* 0x000fca000001ff00 */
[----:B------:R2:W3:Y:S01]  /*0040*/  LDC.64 R2, c[0x4][R0] ;  /* 0x0100000000027b82 */ /* 0x0004e20000000a00 */
[----:B-1----:R-:W-:Y:S02]  /*0050*/  IMAD.U32 R4, RZ, RZ, UR4 ;  /* 0x00000004ff047e24 */ /* 0x002fe4000f8e00ff */
[----:B--2---:R-:W-:-:S07]  /*0060*/  IMAD.U32 R5, RZ, RZ, UR5 ;  /* 0x00000005ff057e24 */ /* 0x004fce000f8e00ff */
[----:B------:R-:W-:-:S07]  /*0070*/  LEPC R20, `(.L_x_0) ;  /* 0x000000001014794e */ /* 0x000fce0000000000 */
[----:B0--3--:R-:W-:Y:S05]  /*0080*/  CALL.ABS.NOINC R2 ;  /* 0x0000000002007343 */ /* 0x009fea0003c00000 */
.L_x_0:
[----:B------:R-:W-:Y:S05]  /*0090*/  EXIT ;  /* 0x000000000000794d */ /* 0x000fea0003800000 */
.L_x_1:
[----:B------:R-:W-:-:S00]  /*00a0*/  BRA `(.L_x_1) ;  /* 0xfffffffc00fc7947 */ /* 0x000fc0000383ffff */
[----:B------:R-:W-:-:S00]  /*00b0*/  NOP ;  /* 0x0000000000007918 */ /* 0x000fc00000000000 */
        /* <DEDUP_REMOVED lines=12> */
.L_x_2:


//--------------------- .nv.global.init           --------------------------
	.section	.nv.global.init,"aw",@progbits
.nv.global.init:
	.type		$str,@object
	.size		$str,(.L_0 - $str)
$str:
        /*0000*/ 	.byte	0x48, 0x65, 0x6c, 0x6c, 0x6f, 0x20, 0x57, 0x6f, 0x72, 0x6c, 0x64, 0x20, 0x43, 0x55, 0x44, 0x41
        /*0010*/ 	.byte	0x00
.L_0:


//--------------------- .nv.shared.reserved.0     --------------------------
	.section	.nv.shared.reserved.0,"aw",@nobits
	.weak		__nv_reservedSMEM_offset_0_alias
	.size		__nv_reservedSMEM_offset_0_alias, 0, 64
	.other		__nv_reservedSMEM_offset_0_alias,@"STO_CUDA_RESERVED_SHARED STV_DEFAULT"
__nv_reservedSMEM_offset_0_alias:
	.zero		0
	.zero		64


//--------------------- .nv.constant0._Z10helloWorldv --------------------------
	.section	.nv.constant0._Z10helloWorldv,"a",@progbits
	.sectionflags	@""
	.align	4
.nv.constant0._Z10helloWorldv:
	.zero		896


//--------------------- SYMBOLS --------------------------

	.type		.nv.reservedSmem.offset0,@object
	.size		.nv.reservedSmem.offset0,0x4
	.type		vprintf,@function
